//
// Generated by NVIDIA NVVM Compiler
//
// Compiler Build ID: CL-36424714
// Cuda compilation tools, release 13.0, V13.0.88
// Based on NVVM 20.0.0
//

.version 9.0
.target sm_100
.address_size 64

	// .globl	_Z16computeHistogramPiS_iiiii

.visible .entry _Z16computeHistogramPiS_iiiii(
	.param .u64 .ptr .align 1 _Z16computeHistogramPiS_iiiii_param_0,
	.param .u64 .ptr .align 1 _Z16computeHistogramPiS_iiiii_param_1,
	.param .u32 _Z16computeHistogramPiS_iiiii_param_2,
	.param .u32 _Z16computeHistogramPiS_iiiii_param_3,
	.param .u32 _Z16computeHistogramPiS_iiiii_param_4,
	.param .u32 _Z16computeHistogramPiS_iiiii_param_5,
	.param .u32 _Z16computeHistogramPiS_iiiii_param_6
)
{
	.reg .pred 	%p<2>;
	.reg .b32 	%r<16>;
	.reg .b64 	%rd<9>;

	ld.param.u64 	%rd1, [_Z16computeHistogramPiS_iiiii_param_0];
	ld.param.u64 	%rd2, [_Z16computeHistogramPiS_iiiii_param_1];
	ld.param.u32 	%r3, [_Z16computeHistogramPiS_iiiii_param_2];
	ld.param.u32 	%r2, [_Z16computeHistogramPiS_iiiii_param_3];
	ld.param.u32 	%r4, [_Z16computeHistogramPiS_iiiii_param_5];
	ld.param.u32 	%r5, [_Z16computeHistogramPiS_iiiii_param_6];
	mov.u32 	%r6, %ctaid.x;
	mov.u32 	%r7, %ntid.x;
	mov.u32 	%r8, %tid.x;
	mad.lo.s32 	%r9, %r6, %r7, %r8;
	mul.lo.s32 	%r10, %r5, %r4;
	add.s32 	%r1, %r9, %r10;
	add.s32 	%r11, %r10, %r4;
	min.s32 	%r12, %r3, %r11;
	setp.le.s32 	%p1, %r12, %r1;
	@%p1 bra 	$L__BB0_2;
	cvta.to.global.u64 	%rd3, %rd1;
	cvta.to.global.u64 	%rd4, %rd2;
	mul.wide.s32 	%rd5, %r1, 4;
	add.s64 	%rd6, %rd3, %rd5;
	ld.global.u32 	%r13, [%rd6];
	sub.s32 	%r14, %r13, %r2;
	mul.wide.s32 	%rd7, %r14, 4;
	add.s64 	%rd8, %rd4, %rd7;
	atom.global.add.u32 	%r15, [%rd8], 1;
$L__BB0_2:
	ret;

}


// ===== COMPILED SASS (sm_100) =====

	.target	sm_100

	.elftype	@"ET_EXEC"


//--------------------- .note.nv.tkinfo           --------------------------
	.section	.note.nv.tkinfo,"",@"SHT_NOTE"
	.sectionflags	@"SHF_NOTE_NV_TKINFO"
	.tkinfo
        /*0018*/ 	.word	0x00000002
        /*0030*/ 	.string	""
        /*0030*/ 	.string	"ptxas"
        /*0030*/ 	.string	"Cuda compilation tools, release 13.0, V13.0.88"
        /*0030*/ 	.string	"Build cuda_13.0.r13.0/compiler.36424714_0"
        /*0030*/ 	.string	"-arch sm_100 -m 64 "



//--------------------- .note.nv.cuinfo           --------------------------
	.section	.note.nv.cuinfo,"",@"SHT_NOTE"
	.sectionflags	@"SHF_NOTE_NV_CUINFO"
        /*0018*/ 	.short	0x0002
        /*001a*/ 	.short	0x0064
        /*001c*/ 	.short	0x0082
	.zero		2


//--------------------- .nv.info                  --------------------------
	.section	.nv.info,"",@"SHT_CUDA_INFO"
	.align	4


	//----- nvinfo : EIATTR_REGCOUNT
	.align		4
        /*0000*/ 	.byte	0x04, 0x2f
        /*0002*/ 	.short	(.L_1 - .L_0)
	.align		4
.L_0:
        /*0004*/ 	.word	index@(_Z16computeHistogramPiS_iiiii)
        /*0008*/ 	.word	0x0000000c


	//----- nvinfo : EIATTR_FRAME_SIZE
	.align		4
.L_1:
        /*000c*/ 	.byte	0x04, 0x11
        /*000e*/ 	.short	(.L_3 - .L_2)
	.align		4
.L_2:
        /*0010*/ 	.word	index@(_Z16computeHistogramPiS_iiiii)
        /*0014*/ 	.word	0x00000000


	//----- nvinfo : EIATTR_MIN_STACK_SIZE
	.align		4
.L_3:
        /*0018*/ 	.byte	0x04, 0x12
        /*001a*/ 	.short	(.L_5 - .L_4)
	.align		4
.L_4:
        /*001c*/ 	.word	index@(_Z16computeHistogramPiS_iiiii)
        /*0020*/ 	.word	0x00000000
.L_5:


//--------------------- .nv.compat                --------------------------
	.section	.nv.compat,"",@"SHT_CUDA_COMPAT_INFO"
	.align	4
        /*0000*/ 	.byte	0x02, 0x09, 0x00, 0x00, 0x02, 0x02, 0x01, 0x00, 0x02, 0x05, 0x05, 0x00, 0x03, 0x07, 0x01, 0x01
        /*0010*/ 	.byte	0x02, 0x03, 0x00, 0x00, 0x02, 0x06, 0x01, 0x00, 0x04, 0x0b, 0x08, 0x00, 0x09, 0x00, 0x00, 0x00
        /*0020*/ 	.byte	0x00, 0x00, 0x00, 0x00


//--------------------- .nv.info._Z16computeHistogramPiS_iiiii --------------------------
	.section	.nv.info._Z16computeHistogramPiS_iiiii,"",@"SHT_CUDA_INFO"
	.sectionflags	@""
	.align	4


	//----- nvinfo : EIATTR_CUDA_API_VERSION
	.align		4
        /*0000*/ 	.byte	0x04, 0x37
        /*0002*/ 	.short	(.L_7 - .L_6)
.L_6:
        /*0004*/ 	.word	0x00000082


	//----- nvinfo : EIATTR_KPARAM_INFO
	.align		4
.L_7:
        /*0008*/ 	.byte	0x04, 0x17
        /*000a*/ 	.short	(.L_9 - .L_8)
.L_8:
        /*000c*/ 	.word	0x00000000
        /*0010*/ 	.short	0x0006
        /*0012*/ 	.short	0x0020
        /*0014*/ 	.byte	0x00, 0xf0, 0x11, 0x00


	//----- nvinfo : EIATTR_KPARAM_INFO
	.align		4
.L_9:
        /*0018*/ 	.byte	0x04, 0x17
        /*001a*/ 	.short	(.L_11 - .L_10)
.L_10:
        /*001c*/ 	.word	0x00000000
        /*0020*/ 	.short	0x0005
        /*0022*/ 	.short	0x001c
        /*0024*/ 	.byte	0x00, 0xf0, 0x11, 0x00


	//----- nvinfo : EIATTR_KPARAM_INFO
	.align		4
.L_11:
        /*0028*/ 	.byte	0x04, 0x17
        /*002a*/ 	.short	(.L_13 - .L_12)
.L_12:
        /*002c*/ 	.word	0x00000000
        /*0030*/ 	.short	0x0004
        /*0032*/ 	.short	0x0018
        /*0034*/ 	.byte	0x00, 0xf0, 0x11, 0x00


	//----- nvinfo : EIATTR_KPARAM_INFO
	.align		4
.L_13:
        /*0038*/ 	.byte	0x04, 0x17
        /*003a*/ 	.short	(.L_15 - .L_14)
.L_14:
        /*003c*/ 	.word	0x00000000
        /*0040*/ 	.short	0x0003
        /*0042*/ 	.short	0x0014
        /*0044*/ 	.byte	0x00, 0xf0, 0x11, 0x00


	//----- nvinfo : EIATTR_KPARAM_INFO
	.align		4
.L_15:
        /*0048*/ 	.byte	0x04, 0x17
        /*004a*/ 	.short	(.L_17 - .L_16)
.L_16:
        /*004c*/ 	.word	0x00000000
        /*0050*/ 	.short	0x0002
        /*0052*/ 	.short	0x0010
        /*0054*/ 	.byte	0x00, 0xf0, 0x11, 0x00


	//----- nvinfo : EIATTR_KPARAM_INFO
	.align		4
.L_17:
        /*0058*/ 	.byte	0x04, 0x17
        /*005a*/ 	.short	(.L_19 - .L_18)
.L_18:
        /*005c*/ 	.word	0x00000000
        /*0060*/ 	.short	0x0001
        /*0062*/ 	.short	0x0008
        /*0064*/ 	.byte	0x00, 0xf5, 0x21, 0x00


	//----- nvinfo : EIATTR_KPARAM_INFO
	.align		4
.L_19:
        /*0068*/ 	.byte	0x04, 0x17
        /*006a*/ 	.short	(.L_21 - .L_20)
.L_20:
        /*006c*/ 	.word	0x00000000
        /*0070*/ 	.short	0x0000
        /*0072*/ 	.short	0x0000
        /*0074*/ 	.byte	0x00, 0xf5, 0x21, 0x00


	//----- nvinfo : EIATTR_SPARSE_MMA_MASK
	.align		4
.L_21:
        /*0078*/ 	.byte	0x03, 0x50
        /*007a*/ 	.short	0x0000


	//----- nvinfo : EIATTR_MAXREG_COUNT
	.align		4
        /*007c*/ 	.byte	0x03, 0x1b
        /*007e*/ 	.short	0x00ff


	//----- nvinfo : EIATTR_MERCURY_ISA_VERSION
	.align		4
        /*0080*/ 	.byte	0x03, 0x5f
        /*0082*/ 	.short	0x0101


	//----- nvinfo : EIATTR_VRC_CTA_INIT_COUNT
	.align		4
        /*0084*/ 	.byte	0x02, 0x4a
	.zero		1
	.zero		1


	//----- nvinfo : EIATTR_EXIT_INSTR_OFFSETS
	.align		4
        /*0088*/ 	.byte	0x04, 0x1c
        /*008a*/ 	.short	(.L_23 - .L_22)


	//   ....[0]....
.L_22:
        /*008c*/ 	.word	0x000000c0


	//   ....[1]....
        /*0090*/ 	.word	0x00000170


	//----- nvinfo : EIATTR_CBANK_PARAM_SIZE
	.align		4
.L_23:
        /*0094*/ 	.byte	0x03, 0x19
        /*0096*/ 	.short	0x0024


	//----- nvinfo : EIATTR_PARAM_CBANK
	.align		4
        /*0098*/ 	.byte	0x04, 0x0a
        /*009a*/ 	.short	(.L_25 - .L_24)
	.align		4
.L_24:
        /*009c*/ 	.word	index@(.nv.constant0._Z16computeHistogramPiS_iiiii)
        /*00a0*/ 	.short	0x0380
        /*00a2*/ 	.short	0x0024


	//----- nvinfo : EIATTR_SW_WAR
	.align		4
.L_25:
        /*00a4*/ 	.byte	0x04, 0x36
        /*00a6*/ 	.short	(.L_27 - .L_26)
.L_26:
        /*00a8*/ 	.word	0x00000008
.L_27:


//--------------------- .nv.callgraph             --------------------------
	.section	.nv.callgraph,"",@"SHT_CUDA_CALLGRAPH"
	.align	4
	.sectionentsize	8
	.align		4
        /*0000*/ 	.word	0x00000000
	.align		4
        /*0004*/ 	.word	0xffffffff
	.align		4
        /*0008*/ 	.word	0x00000000
	.align		4
        /*000c*/ 	.word	0xfffffffe
	.align		4
        /*0010*/ 	.word	0x00000000
	.align		4
        /*0014*/ 	.word	0xfffffffd
	.align		4
        /*0018*/ 	.word	0x00000000
	.align		4
        /*001c*/ 	.word	0xfffffffc


//--------------------- .text._Z16computeHistogramPiS_iiiii --------------------------
	.section	.text._Z16computeHistogramPiS_iiiii,"ax",@progbits
	.align	128
        .global         _Z16computeHistogramPiS_iiiii
        .type           _Z16computeHistogramPiS_iiiii,@function
        .size           _Z16computeHistogramPiS_iiiii,(.L_x_1 - _Z16computeHistogramPiS_iiiii)
        .other          _Z16computeHistogramPiS_iiiii,@"STO_CUDA_ENTRY STV_DEFAULT"
_Z16computeHistogramPiS_iiiii:
.text._Z16computeHistogramPiS_iiiii:
[----:B------:R-:W-:Y:S01]  /*0000*/  LDC R1, c[0x0][0x37c] ;  /* 0x0000df00ff017b82 */ /* 0x000fe20000000800 */
[----:B------:R-:W0:Y:S07]  /*0010*/  S2R R3, SR_TID.X ;  /* 0x0000000000037919 */ /* 0x000e2e0000002100 */
[----:B------:R-:W0:Y:S01]  /*0020*/  S2UR UR4, SR_CTAID.X ;  /* 0x00000000000479c3 */ /* 0x000e220000002500 */
[----:B------:R-:W1:Y:S01]  /*0030*/  LDCU UR5, c[0x0][0x3a0] ;  /* 0x00007400ff0577ac */ /* 0x000e620008000800 */
[----:B------:R-:W2:Y:S06]  /*0040*/  LDCU UR6, c[0x0][0x390] ;  /* 0x00007200ff0677ac */ /* 0x000eac0008000800 */
[----:B------:R-:W0:Y:S08]  /*0050*/  LDC R0, c[0x0][0x360] ;  /* 0x0000d800ff007b82 */ /* 0x000e300000000800 */
[----:B------:R-:W1:Y:S01]  /*0060*/  LDC R5, c[0x0][0x39c] ;  /* 0x0000e700ff057b82 */ /* 0x000e620000000800 */
[----:B0-----:R-:W-:-:S02]  /*0070*/  IMAD R0, R0, UR4, R3 ;  /* 0x0000000400007c24 */ /* 0x001fc4000f8e0203 */
[C---:B-1----:R-:W-:Y:S02]  /*0080*/  IMAD R2, R5.reuse, UR5, R5 ;  /* 0x0000000505027c24 */ /* 0x042fe4000f8e0205 */
[----:B------:R-:W-:-:S03]  /*0090*/  IMAD R5, R5, UR5, R0 ;  /* 0x0000000505057c24 */ /* 0x000fc6000f8e0200 */
[----:B--2---:R-:W-:-:S04]  /*00a0*/  VIMNMX R2, PT, PT, R2, UR6, PT ;  /* 0x0000000602027c48 */ /* 0x004fc8000bfe0100 */
[----:B------:R-:W-:-:S13]  /*00b0*/  ISETP.GT.AND P0, PT, R2, R5, PT ;  /* 0x000000050200720c */ /* 0x000fda0003f04270 */
[----:B------:R-:W-:Y:S05]  /*00c0*/  @!P0 EXIT ;  /* 0x000000000000894d */ /* 0x000fea0003800000 */
[----:B------:R-:W0:Y:S01]  /*00d0*/  LDC.64 R2, c[0x0][0x380] ;  /* 0x0000e000ff027b82 */ /* 0x000e220000000a00 */
[----:B------:R-:W1:Y:S01]  /*00e0*/  LDCU.64 UR4, c[0x0][0x358] ;  /* 0x00006b00ff0477ac */ /* 0x000e620008000a00 */
[----:B------:R-:W2:Y:S01]  /*00f0*/  LDCU UR6, c[0x0][0x394] ;  /* 0x00007280ff0677ac */ /* 0x000ea20008000800 */
[----:B0-----:R-:W-:-:S05]  /*0100*/  IMAD.WIDE R2, R5, 0x4, R2 ;  /* 0x0000000405027825 */ /* 0x001fca00078e0202 */
[----:B------:R-:W0:Y:S01]  /*0110*/  LDC.64 R4, c[0x0][0x388] ;  /* 0x0000e200ff047b82 */ /* 0x000e220000000a00 */
[----:B-1----:R-:W2:Y:S01]  /*0120*/  LDG.E R2, desc[UR4][R2.64] ;  /* 0x0000000402027981 */ /* 0x002ea2000c1e1900 */
[----:B------:R-:W-:Y:S01]  /*0130*/  HFMA2 R9, -RZ, RZ, 0, 5.9604644775390625e-08 ;  /* 0x00000001ff097431 */ /* 0x000fe200000001ff */
[----:B--2---:R-:W-:-:S05]  /*0140*/  IADD3 R7, PT, PT, R2, -UR6, RZ ;  /* 0x8000000602077c10 */ /* 0x004fca000fffe0ff */
[----:B0-----:R-:W-:-:S05]  /*0150*/  IMAD.WIDE R4, R7, 0x4, R4 ;  /* 0x0000000407047825 */ /* 0x001fca00078e0204 */
[----:B------:R-:W-:Y:S01]  /*0160*/  REDG.E.ADD.STRONG.GPU desc[UR4][R4.64], R9 ;  /* 0x000000090400798e */ /* 0x000fe2000c12e104 */
[----:B------:R-:W-:Y:S05]  /*0170*/  EXIT ;  /* 0x000000000000794d */ /* 0x000fea0003800000 */
.L_x_0:
[----:B------:R-:W-:-:S00]  /*0180*/  BRA `(.L_x_0) ;  /* 0xfffffffc00fc7947 */ /* 0x000fc0000383ffff */
[----:B------:R-:W-:-:S00]  /*0190*/  NOP ;  /* 0x0000000000007918 */ /* 0x000fc00000000000 */
        /* <DEDUP_REMOVED lines=14> */
.L_x_1:


//--------------------- .nv.shared.reserved.0     --------------------------
	.section	.nv.shared.reserved.0,"aw",@nobits
	.weak		__nv_reservedSMEM_offset_0_alias
	.size		__nv_reservedSMEM_offset_0_alias, 0, 64
	.other		__nv_reservedSMEM_offset_0_alias,@"STO_CUDA_RESERVED_SHARED STV_DEFAULT"
__nv_reservedSMEM_offset_0_alias:
	.zero		0
	.zero		64


//--------------------- .nv.constant0._Z16computeHistogramPiS_iiiii --------------------------
	.section	.nv.constant0._Z16computeHistogramPiS_iiiii,"a",@progbits
	.sectionflags	@""
	.align	4
.nv.constant0._Z16computeHistogramPiS_iiiii:
	.zero		932


//--------------------- SYMBOLS --------------------------

	.type		.nv.reservedSmem.offset0,@object
	.size		.nv.reservedSmem.offset0,0x4
